	.headerflags	@"EF_CUDA_TEXMODE_UNIFIED EF_CUDA_64BIT_ADDRESS EF_CUDA_ACCELERATORS EF_CUDA_SM90 EF_CUDA_VIRTUAL_SM(EF_CUDA_SM90)"
	.elftype	@"ET_EXEC"


//--------------------- .nv.info                  --------------------------
	.section	.nv.info,"",@"SHT_CUDA_INFO"
	.align	4


	//----- nvinfo : EIATTR_REGCOUNT
	.align		4
        /*0000*/ 	.byte	0x04, 0x2f
        /*0002*/ 	.short	(.L_3 - .L_2)
	.align		4
.L_2:
        /*0004*/ 	.word	index@(triton_poi_fused__native_batch_norm_legit_no_training_relu_18)
        /*0008*/ 	.word	0x00000012


	//----- nvinfo : EIATTR_MIN_STACK_SIZE
	.align		4
.L_3:
        /*000c*/ 	.byte	0x04, 0x12
        /*000e*/ 	.short	(.L_5 - .L_4)
	.align		4
.L_4:
        /*0010*/ 	.word	index@(triton_poi_fused__native_batch_norm_legit_no_training_relu_18)
        /*0014*/ 	.word	0x00000000


	//----- nvinfo : EIATTR_FRAME_SIZE
	.align		4
.L_5:
        /*0018*/ 	.byte	0x04, 0x11
        /*001a*/ 	.short	(.L_7 - .L_6)
	.align		4
.L_6:
        /*001c*/ 	.word	index@(triton_poi_fused__native_batch_norm_legit_no_training_relu_18)
        /*0020*/ 	.word	0x00000000


	//----- nvinfo : EIATTR_MIN_STACK_SIZE
	.align		4
.L_7:
        /*0024*/ 	.byte	0x04, 0x12
        /*0026*/ 	.short	(.L_9 - .L_8)
	.align		4
.L_8:
        /*0028*/ 	.word	index@(triton_poi_fused__native_batch_norm_legit_no_training_relu_18)
        /*002c*/ 	.word	0x00000000
.L_9:


//--------------------- .nv.info.triton_poi_fused__native_batch_norm_legit_no_training_relu_18 --------------------------
	.section	.nv.info.triton_poi_fused__native_batch_norm_legit_no_training_relu_18,"",@"SHT_CUDA_INFO"
	.sectionflags	@""
	.align	4


	//----- nvinfo : EIATTR_CUDA_API_VERSION
	.align		4
        /*0000*/ 	.byte	0x04, 0x37
        /*0002*/ 	.short	(.L_11 - .L_10)
.L_10:
        /*0004*/ 	.word	0x0000007c


	//----- nvinfo : EIATTR_KPARAM_INFO
	.align		4
.L_11:
        /*0008*/ 	.byte	0x04, 0x17
        /*000a*/ 	.short	(.L_13 - .L_12)
.L_12:
        /*000c*/ 	.word	0x00000000
        /*0010*/ 	.short	0x0006
        /*0012*/ 	.short	0x0030
        /*0014*/ 	.byte	0x00, 0xf0, 0x11, 0x00


	//----- nvinfo : EIATTR_KPARAM_INFO
	.align		4
.L_13:
        /*0018*/ 	.byte	0x04, 0x17
        /*001a*/ 	.short	(.L_15 - .L_14)
.L_14:
        /*001c*/ 	.word	0x00000000
        /*0020*/ 	.short	0x0005
        /*0022*/ 	.short	0x0028
        /*0024*/ 	.byte	0x00, 0xf4, 0x21, 0x00


	//----- nvinfo : EIATTR_KPARAM_INFO
	.align		4
.L_15:
        /*0028*/ 	.byte	0x04, 0x17
        /*002a*/ 	.short	(.L_17 - .L_16)
.L_16:
        /*002c*/ 	.word	0x00000000
        /*0030*/ 	.short	0x0004
        /*0032*/ 	.short	0x0020
        /*0034*/ 	.byte	0x00, 0xf4, 0x21, 0x00


	//----- nvinfo : EIATTR_KPARAM_INFO
	.align		4
.L_17:
        /*0038*/ 	.byte	0x04, 0x17
        /*003a*/ 	.short	(.L_19 - .L_18)
.L_18:
        /*003c*/ 	.word	0x00000000
        /*0040*/ 	.short	0x0003
        /*0042*/ 	.short	0x0018
        /*0044*/ 	.byte	0x00, 0xf4, 0x21, 0x00


	//----- nvinfo : EIATTR_KPARAM_INFO
	.align		4
.L_19:
        /*0048*/ 	.byte	0x04, 0x17
        /*004a*/ 	.short	(.L_21 - .L_20)
.L_20:
        /*004c*/ 	.word	0x00000000
        /*0050*/ 	.short	0x0002
        /*0052*/ 	.short	0x0010
        /*0054*/ 	.byte	0x00, 0xf4, 0x21, 0x00


	//----- nvinfo : EIATTR_KPARAM_INFO
	.align		4
.L_21:
        /*0058*/ 	.byte	0x04, 0x17
        /*005a*/ 	.short	(.L_23 - .L_22)
.L_22:
        /*005c*/ 	.word	0x00000000
        /*0060*/ 	.short	0x0001
        /*0062*/ 	.short	0x0008
        /*0064*/ 	.byte	0x00, 0xf4, 0x21, 0x00


	//----- nvinfo : EIATTR_KPARAM_INFO
	.align		4
.L_23:
        /*0068*/ 	.byte	0x04, 0x17
        /*006a*/ 	.short	(.L_25 - .L_24)
.L_24:
        /*006c*/ 	.word	0x00000000
        /*0070*/ 	.short	0x0000
        /*0072*/ 	.short	0x0000
        /*0074*/ 	.byte	0x00, 0xf4, 0x21, 0x00


	//----- nvinfo : EIATTR_SPARSE_MMA_MASK
	.align		4
.L_25:
        /*0078*/ 	.byte	0x03, 0x50
        /*007a*/ 	.short	0x0000


	//----- nvinfo : EIATTR_MAXREG_COUNT
	.align		4
        /*007c*/ 	.byte	0x03, 0x1b
        /*007e*/ 	.short	0x00ff


	//----- nvinfo : EIATTR_EXIT_INSTR_OFFSETS
	.align		4
        /*0080*/ 	.byte	0x04, 0x1c
        /*0082*/ 	.short	(.L_27 - .L_26)


	//   ....[0]....
.L_26:
        /*0084*/ 	.word	0x00000320


	//   ....[1]....
        /*0088*/ 	.word	0x00000340


	//----- nvinfo : EIATTR_REQNTID
	.align		4
.L_27:
        /*008c*/ 	.byte	0x04, 0x10
        /*008e*/ 	.short	(.L_29 - .L_28)
.L_28:
        /*0090*/ 	.word	0x00000080
        /*0094*/ 	.word	0x00000001
        /*0098*/ 	.word	0x00000001


	//----- nvinfo : EIATTR_CBANK_PARAM_SIZE
	.align		4
.L_29:
        /*009c*/ 	.byte	0x03, 0x19
        /*009e*/ 	.short	0x0034


	//----- nvinfo : EIATTR_PARAM_CBANK
	.align		4
        /*00a0*/ 	.byte	0x04, 0x0a
        /*00a2*/ 	.short	(.L_31 - .L_30)
	.align		4
.L_30:
        /*00a4*/ 	.word	index@(.nv.constant0.triton_poi_fused__native_batch_norm_legit_no_training_relu_18)
        /*00a8*/ 	.short	0x0210
        /*00aa*/ 	.short	0x0034


	//----- nvinfo : EIATTR_SW_WAR
	.align		4
.L_31:
        /*00ac*/ 	.byte	0x04, 0x36
        /*00ae*/ 	.short	(.L_33 - .L_32)
.L_32:
        /*00b0*/ 	.word	0x00000008
.L_33:


//--------------------- .nv.callgraph             --------------------------
	.section	.nv.callgraph,"",@"SHT_CUDA_CALLGRAPH"
	.align	4
	.sectionentsize	8
	.align		4
        /*0000*/ 	.word	0x00000000
	.align		4
        /*0004*/ 	.word	0xffffffff
	.align		4
        /*0008*/ 	.word	0x00000000
	.align		4
        /*000c*/ 	.word	0xfffffffe
	.align		4
        /*0010*/ 	.word	0x00000000
	.align		4
        /*0014*/ 	.word	0xfffffffd
	.align		4
        /*0018*/ 	.word	0x00000000
	.align		4
        /*001c*/ 	.word	0xfffffffc


//--------------------- .nv.constant4             --------------------------
	.section	.nv.constant4,"a",@progbits
	.align	8
	.align		8
.nv.constant4:
        /*0000*/ 	.dword	_$_str
	.align		8
        /*0008*/ 	.dword	_$_str_$_2


//--------------------- .text.triton_poi_fused__native_batch_norm_legit_no_training_relu_18 --------------------------
	.section	.text.triton_poi_fused__native_batch_norm_legit_no_training_relu_18,"ax",@progbits
	.align	128
        .global         triton_poi_fused__native_batch_norm_legit_no_training_relu_18
        .type           triton_poi_fused__native_batch_norm_legit_no_training_relu_18,@function
        .size           triton_poi_fused__native_batch_norm_legit_no_training_relu_18,(.L_x_1 - triton_poi_fused__native_batch_norm_legit_no_training_relu_18)
        .other          triton_poi_fused__native_batch_norm_legit_no_training_relu_18,@"STO_CUDA_ENTRY STV_DEFAULT"
triton_poi_fused__native_batch_norm_legit_no_training_relu_18:
.text.triton_poi_fused__native_batch_norm_legit_no_training_relu_18:
[----:B------:R-:W0:Y:S01]  /*0000*/  LDC R1, c[0x0][0x28] ;  /* 0x00000a00ff017b82 */ /* 0x000e220000000800 */
[----:B------:R-:W1:Y:S07]  /*0010*/  S2R R0, SR_TID.X ;  /* 0x0000000000007919 */ /* 0x000e6e0000002100 */
[----:B------:R-:W2:Y:S01]  /*0020*/  LDC.64 R8, c[0x0][0x220] ;  /* 0x00008800ff087b82 */ /* 0x000ea20000000a00 */
[----:B------:R-:W-:Y:S01]  /*0030*/  HFMA2.MMA R14, -RZ, RZ, 0, 0 ;  /* 0x00000000ff0e7435 */ /* 0x000fe200000001ff */
[----:B------:R-:W-:Y:S01]  /*0040*/  ULDC.64 UR4, c[0x0][0x208] ;  /* 0x0000820000047ab9 */ /* 0x000fe20000000a00 */
[----:B------:R-:W3:Y:S05]  /*0050*/  S2R R3, SR_CTAID.X ;  /* 0x0000000000037919 */ /* 0x000eea0000002500 */
[----:B------:R-:W4:Y:S08]  /*0060*/  LDC.64 R4, c[0x0][0x210] ;  /* 0x00008400ff047b82 */ /* 0x000f300000000a00 */
[----:B------:R-:W5:Y:S08]  /*0070*/  LDC.64 R6, c[0x0][0x218] ;  /* 0x00008600ff067b82 */ /* 0x000f700000000a00 */
[----:B------:R-:W5:Y:S01]  /*0080*/  LDC.64 R10, c[0x0][0x228] ;  /* 0x00008a00ff0a7b82 */ /* 0x000f620000000a00 */
[----:B-1----:R-:W-:-:S07]  /*0090*/  LOP3.LUT R0, R0, 0x7f, RZ, 0xc0, !PT ;  /* 0x0000007f00007812 */ /* 0x002fce00078ec0ff */
[----:B------:R-:W1:Y:S01]  /*00a0*/  LDC.64 R12, c[0x0][0x230] ;  /* 0x00008c00ff0c7b82 */ /* 0x000e620000000a00 */
[----:B---3--:R-:W-:Y:S01]  /*00b0*/  SHF.R.S32.HI R2, RZ, 0x18, R3 ;  /* 0x00000018ff027819 */ /* 0x008fe20000011403 */
[----:B------:R-:W-:-:S03]  /*00c0*/  IMAD R0, R3, 0x80, R0 ;  /* 0x0000008003007824 */ /* 0x000fc600078e0200 */
[----:B------:R-:W-:Y:S02]  /*00d0*/  SGXT R3, R2, 0x1 ;  /* 0x000000010203781a */ /* 0x000fe40000000200 */
[----:B------:R-:W-:Y:S02]  /*00e0*/  ISETP.GE.AND P0, PT, R0, 0x800, PT ;  /* 0x000008000000780c */ /* 0x000fe40003f06270 */
[----:B------:R-:W-:-:S04]  /*00f0*/  LEA.HI R3, R3, R0, RZ, 0x4 ;  /* 0x0000000003037211 */ /* 0x000fc800078f20ff */
[----:B------:R-:W-:-:S04]  /*0100*/  SHF.R.S32.HI R3, RZ, 0x4, R3 ;  /* 0x00000004ff037819 */ /* 0x000fc80000011403 */
[----:B------:R-:W-:-:S04]  /*0110*/  LEA.HI R2, R3, R3, RZ, 0x5 ;  /* 0x0000000303027211 */ /* 0x000fc800078f28ff */
[----:B------:R-:W-:-:S05]  /*0120*/  LOP3.LUT R2, R2, 0xffffffe0, RZ, 0xc0, !PT ;  /* 0xffffffe002027812 */ /* 0x000fca00078ec0ff */
[----:B------:R-:W-:-:S04]  /*0130*/  IMAD.IADD R15, R3, 0x1, -R2 ;  /* 0x00000001030f7824 */ /* 0x000fc800078e0a02 */
[----:B--2---:R-:W-:-:S05]  /*0140*/  IMAD.WIDE R8, R15, 0x4, R8 ;  /* 0x000000040f087825 */ /* 0x004fca00078e0208 */
[----:B------:R2:W3:Y:S01]  /*0150*/  @!P0 LDG.E.EL R14, desc[UR4][R8.64] ;  /* 0x00000004080e8981 */ /* 0x0004e2000c2e1900 */
[----:B------:R-:W-:Y:S01]  /*0160*/  CS2R R2, SRZ ;  /* 0x0000000000027805 */ /* 0x000fe2000001ff00 */
[----:B----4-:R-:W-:-:S04]  /*0170*/  IMAD.WIDE R4, R0, 0x4, R4 ;  /* 0x0000000400047825 */ /* 0x010fc800078e0204 */
[C---:B-----5:R-:W-:Y:S01]  /*0180*/  IMAD.WIDE R6, R15.reuse, 0x4, R6 ;  /* 0x000000040f067825 */ /* 0x060fe200078e0206 */
[----:B------:R4:W5:Y:S03]  /*0190*/  @!P0 LDG.E R2, desc[UR4][R4.64] ;  /* 0x0000000404028981 */ /* 0x000966000c1e1900 */
[C---:B0-2---:R-:W-:Y:S01]  /*01a0*/  IMAD.WIDE R8, R15.reuse, 0x4, R10 ;  /* 0x000000040f087825 */ /* 0x045fe200078e020a */
[----:B------:R0:W5:Y:S03]  /*01b0*/  @!P0 LDG.E.EL R3, desc[UR4][R6.64] ;  /* 0x0000000406038981 */ /* 0x000166000c2e1900 */
[----:B-1----:R-:W-:Y:S01]  /*01c0*/  IMAD.WIDE R10, R15, 0x4, R12 ;  /* 0x000000040f0a7825 */ /* 0x002fe200078e020c */
[----:B------:R-:W-:Y:S01]  /*01d0*/  CS2R R12, SRZ ;  /* 0x00000000000c7805 */ /* 0x000fe2000001ff00 */
[----:B----4-:R-:W1:Y:S05]  /*01e0*/  LDC.64 R4, c[0x0][0x238] ;  /* 0x00008e00ff047b82 */ /* 0x010e6a0000000a00 */
[----:B------:R-:W2:Y:S04]  /*01f0*/  @!P0 LDG.E.EL R12, desc[UR4][R8.64] ;  /* 0x00000004080c8981 */ /* 0x000ea8000c2e1900 */
[----:B------:R-:W2:Y:S01]  /*0200*/  @!P0 LDG.E.EL R13, desc[UR4][R10.64] ;  /* 0x000000040a0d8981 */ /* 0x000ea2000c2e1900 */
[----:B0-----:R-:W-:Y:S01]  /*0210*/  MOV R6, 0x3e800000 ;  /* 0x3e80000000067802 */ /* 0x001fe20000000f00 */
[----:B---3--:R-:W-:-:S04]  /*0220*/  FADD R14, R14, 9.9999997473787516356e-06 ;  /* 0x3727c5ac0e0e7421 */ /* 0x008fc80000000000 */
[----:B------:R-:W0:Y:S01]  /*0230*/  MUFU.SQRT R15, R14 ;  /* 0x0000000e000f7308 */ /* 0x000e220000002000 */
[----:B-----5:R-:W-:Y:S01]  /*0240*/  FADD R2, -R3, R2 ;  /* 0x0000000203027221 */ /* 0x020fe20000000100 */
[C---:B0-----:R-:W-:Y:S02]  /*0250*/  FSETP.GT.AND P1, PT, R15.reuse, 8.50705917302346158658e+37, PT ;  /* 0x7e8000000f00780b */ /* 0x041fe40003f24000 */
[----:B------:R-:W-:Y:S02]  /*0260*/  FSETP.GEU.AND P2, PT, R15, 1.175494350822287508e-38, PT ;  /* 0x008000000f00780b */ /* 0x000fe40003f4e000 */
[----:B------:R-:W-:-:S09]  /*0270*/  FSEL R6, R6, 1, P1 ;  /* 0x3f80000006067808 */ /* 0x000fd20000800000 */
[----:B------:R-:W-:Y:S02]  /*0280*/  @P1 FMUL R15, R15, 0.25 ;  /* 0x3e8000000f0f1820 */ /* 0x000fe40000400000 */
[----:B------:R-:W-:Y:S02]  /*0290*/  @!P2 FMUL R6, R6, 16777216 ;  /* 0x4b8000000606a820 */ /* 0x000fe40000400000 */
[----:B------:R-:W-:-:S06]  /*02a0*/  @!P2 FMUL R15, R15, 16777216 ;  /* 0x4b8000000f0fa820 */ /* 0x000fcc0000400000 */
[----:B------:R-:W0:Y:S02]  /*02b0*/  MUFU.RCP R15, R15 ;  /* 0x0000000f000f7308 */ /* 0x000e240000001000 */
[----:B0-----:R-:W-:-:S04]  /*02c0*/  FMUL R3, R15, R6 ;  /* 0x000000060f037220 */ /* 0x001fc80000400000 */
[----:B------:R-:W-:-:S04]  /*02d0*/  FMUL R2, R2, R3 ;  /* 0x0000000302027220 */ /* 0x000fc80000400000 */
[----:B--2---:R-:W-:Y:S01]  /*02e0*/  FFMA R12, R2, R12, R13 ;  /* 0x0000000c020c7223 */ /* 0x004fe2000000000d */
[----:B-1----:R-:W-:-:S04]  /*02f0*/  IMAD.WIDE R2, R0, 0x4, R4 ;  /* 0x0000000400027825 */ /* 0x002fc800078e0204 */
[----:B------:R-:W-:-:S04]  /*0300*/  FSETP.GEU.AND P1, PT, R12, RZ, PT ;  /* 0x000000ff0c00720b */ /* 0x000fc80003f2e000 */
[----:B------:R-:W-:Y:S01]  /*0310*/  FSEL R5, R12, RZ, P1 ;  /* 0x000000ff0c057208 */ /* 0x000fe20000800000 */
[----:B------:R-:W-:Y:S08]  /*0320*/  @P0 EXIT ;  /* 0x000000000000094d */ /* 0x000ff00003800000 */
[----:B------:R-:W-:Y:S01]  /*0330*/  STG.E desc[UR4][R2.64], R5 ;  /* 0x0000000502007986 */ /* 0x000fe2000c101904 */
[----:B------:R-:W-:Y:S05]  /*0340*/  EXIT ;  /* 0x000000000000794d */ /* 0x000fea0003800000 */
.L_x_0:
[----:B------:R-:W-:-:S00]  /*0350*/  BRA `(.L_x_0) ;  /* 0xfffffffc00fc7947 */ /* 0x000fc0000383ffff */
[----:B------:R-:W-:-:S00]  /*0360*/  NOP ;  /* 0x0000000000007918 */ /* 0x000fc00000000000 */
        /* <DEDUP_REMOVED lines=9> */
.L_x_1:


//--------------------- .nv.global.init           --------------------------
	.section	.nv.global.init,"aw",@progbits
.nv.global.init:
	.type		_$_str,@object
	.size		_$_str,(_$_str_$_2 - _$_str)
_$_str:
        /*0000*/ 	.byte	0x5f, 0x5f, 0x43, 0x55, 0x44, 0x41, 0x5f, 0x46, 0x54, 0x5a, 0x00
	.type		_$_str_$_2,@object
	.size		_$_str_$_2,(.L_1 - _$_str_$_2)
_$_str_$_2:
        /*000b*/ 	.byte	0x5f, 0x5f, 0x43, 0x55, 0x44, 0x41, 0x5f, 0x50, 0x52, 0x45, 0x43, 0x5f, 0x53, 0x51, 0x52, 0x54
        /*001b*/ 	.byte	0x00
.L_1:


//--------------------- .nv.constant0.triton_poi_fused__native_batch_norm_legit_no_training_relu_18 --------------------------
	.section	.nv.constant0.triton_poi_fused__native_batch_norm_legit_no_training_relu_18,"a",@progbits
	.sectionflags	@""
	.align	4
.nv.constant0.triton_poi_fused__native_batch_norm_legit_no_training_relu_18:
	.zero		580
